//
// Generated by NVIDIA NVVM Compiler
//
// Compiler Build ID: CL-36424714
// Cuda compilation tools, release 13.0, V13.0.88
// Based on NVVM 20.0.0
//

.version 9.0
.target sm_100
.address_size 64

	// .globl	_Z17maldel_gen_pointsP7complexPi

.visible .entry _Z17maldel_gen_pointsP7complexPi(
	.param .u64 .ptr .align 1 _Z17maldel_gen_pointsP7complexPi_param_0,
	.param .u64 .ptr .align 1 _Z17maldel_gen_pointsP7complexPi_param_1
)
{
	.reg .pred 	%p<4>;
	.reg .b32 	%r<12>;
	.reg .b64 	%rd<9>;
	.reg .b64 	%fd<17>;

	ld.param.u64 	%rd3, [_Z17maldel_gen_pointsP7complexPi_param_0];
	ld.param.u64 	%rd4, [_Z17maldel_gen_pointsP7complexPi_param_1];
	mov.u32 	%r1, %ntid.x;
	mov.u32 	%r6, %ctaid.x;
	mov.u32 	%r7, %tid.x;
	mad.lo.s32 	%r11, %r1, %r6, %r7;
	setp.gt.s32 	%p1, %r11, 3999999;
	@%p1 bra 	$L__BB0_5;
	mov.u32 	%r8, %nctaid.x;
	mul.lo.s32 	%r3, %r1, %r8;
	cvta.to.global.u64 	%rd1, %rd3;
	cvta.to.global.u64 	%rd2, %rd4;
$L__BB0_2:
	cvt.rn.f64.s32 	%fd1, %r11;
	mul.f64 	%fd2, %fd1, 0d4004000000000000;
	div.rn.f64 	%fd3, %fd2, 0d409F400000000000;
	add.f64 	%fd4, %fd3, 0dC000000000000000;
	add.f64 	%fd5, %fd4, 0d3E7AD7F29ABCAF48;
	mul.wide.s32 	%rd5, %r11, 16;
	add.s64 	%rd6, %rd1, %rd5;
	st.global.f64 	[%rd6], %fd5;
	mul.f64 	%fd6, %fd1, 0d3FF2000000000000;
	div.rn.f64 	%fd7, %fd6, 0d409F400000000000;
	add.f64 	%fd8, %fd7, 0d3E7AD7F29ABCAF48;
	st.global.f64 	[%rd6+8], %fd8;
	mul.f64 	%fd9, %fd5, %fd5;
	mul.f64 	%fd10, %fd8, %fd8;
	sub.f64 	%fd11, %fd9, %fd10;
	add.f64 	%fd12, %fd5, %fd11;
	mul.f64 	%fd13, %fd5, %fd8;
	fma.rn.f64 	%fd14, %fd13, 0d4000000000000000, %fd8;
	mul.f64 	%fd15, %fd14, %fd14;
	fma.rn.f64 	%fd16, %fd12, %fd12, %fd15;
	setp.leu.f64 	%p2, %fd16, 0d4010000000000000;
	@%p2 bra 	$L__BB0_4;
	mul.wide.s32 	%rd7, %r11, 4;
	add.s64 	%rd8, %rd2, %rd7;
	ld.global.u32 	%r9, [%rd8];
	add.s32 	%r10, %r9, 1;
	st.global.u32 	[%rd8], %r10;
$L__BB0_4:
	add.s32 	%r11, %r11, %r3;
	setp.lt.s32 	%p3, %r11, 4000000;
	@%p3 bra 	$L__BB0_2;
$L__BB0_5:
	ret;

}


// ===== COMPILED SASS (sm_100) =====

	.target	sm_100

	.elftype	@"ET_EXEC"


//--------------------- .note.nv.tkinfo           --------------------------
	.section	.note.nv.tkinfo,"",@"SHT_NOTE"
	.sectionflags	@"SHF_NOTE_NV_TKINFO"
	.tkinfo
        /*0018*/ 	.word	0x00000002
        /*0030*/ 	.string	""
        /*0030*/ 	.string	"ptxas"
        /*0030*/ 	.string	"Cuda compilation tools, release 13.0, V13.0.88"
        /*0030*/ 	.string	"Build cuda_13.0.r13.0/compiler.36424714_0"
        /*0030*/ 	.string	"-arch sm_100 -m 64 "



//--------------------- .note.nv.cuinfo           --------------------------
	.section	.note.nv.cuinfo,"",@"SHT_NOTE"
	.sectionflags	@"SHF_NOTE_NV_CUINFO"
        /*0018*/ 	.short	0x0002
        /*001a*/ 	.short	0x0064
        /*001c*/ 	.short	0x0082
	.zero		2


//--------------------- .nv.info                  --------------------------
	.section	.nv.info,"",@"SHT_CUDA_INFO"
	.align	4


	//----- nvinfo : EIATTR_REGCOUNT
	.align		4
        /*0000*/ 	.byte	0x04, 0x2f
        /*0002*/ 	.short	(.L_1 - .L_0)
	.align		4
.L_0:
        /*0004*/ 	.word	index@(_Z17maldel_gen_pointsP7complexPi)
        /*0008*/ 	.word	0x0000001f


	//----- nvinfo : EIATTR_FRAME_SIZE
	.align		4
.L_1:
        /*000c*/ 	.byte	0x04, 0x11
        /*000e*/ 	.short	(.L_3 - .L_2)
	.align		4
.L_2:
        /*0010*/ 	.word	index@($__internal_0_$__cuda_sm20_div_rn_f64_full)
        /*0014*/ 	.word	0x00000000


	//----- nvinfo : EIATTR_FRAME_SIZE
	.align		4
.L_3:
        /*0018*/ 	.byte	0x04, 0x11
        /*001a*/ 	.short	(.L_5 - .L_4)
	.align		4
.L_4:
        /*001c*/ 	.word	index@(_Z17maldel_gen_pointsP7complexPi)
        /*0020*/ 	.word	0x00000000


	//----- nvinfo : EIATTR_MIN_STACK_SIZE
	.align		4
.L_5:
        /*0024*/ 	.byte	0x04, 0x12
        /*0026*/ 	.short	(.L_7 - .L_6)
	.align		4
.L_6:
        /*0028*/ 	.word	index@(_Z17maldel_gen_pointsP7complexPi)
        /*002c*/ 	.word	0x00000000
.L_7:


//--------------------- .nv.compat                --------------------------
	.section	.nv.compat,"",@"SHT_CUDA_COMPAT_INFO"
	.align	4
        /*0000*/ 	.byte	0x02, 0x09, 0x00, 0x00, 0x02, 0x02, 0x01, 0x00, 0x02, 0x05, 0x05, 0x00, 0x03, 0x07, 0x01, 0x01
        /*0010*/ 	.byte	0x02, 0x03, 0x00, 0x00, 0x02, 0x06, 0x01, 0x00, 0x04, 0x0b, 0x08, 0x00, 0x01, 0x00, 0x00, 0x00
        /*0020*/ 	.byte	0x00, 0x00, 0x00, 0x00


//--------------------- .nv.info._Z17maldel_gen_pointsP7complexPi --------------------------
	.section	.nv.info._Z17maldel_gen_pointsP7complexPi,"",@"SHT_CUDA_INFO"
	.sectionflags	@""
	.align	4


	//----- nvinfo : EIATTR_CUDA_API_VERSION
	.align		4
        /*0000*/ 	.byte	0x04, 0x37
        /*0002*/ 	.short	(.L_9 - .L_8)
.L_8:
        /*0004*/ 	.word	0x00000082


	//----- nvinfo : EIATTR_KPARAM_INFO
	.align		4
.L_9:
        /*0008*/ 	.byte	0x04, 0x17
        /*000a*/ 	.short	(.L_11 - .L_10)
.L_10:
        /*000c*/ 	.word	0x00000000
        /*0010*/ 	.short	0x0001
        /*0012*/ 	.short	0x0008
        /*0014*/ 	.byte	0x00, 0xf5, 0x21, 0x00


	//----- nvinfo : EIATTR_KPARAM_INFO
	.align		4
.L_11:
        /*0018*/ 	.byte	0x04, 0x17
        /*001a*/ 	.short	(.L_13 - .L_12)
.L_12:
        /*001c*/ 	.word	0x00000000
        /*0020*/ 	.short	0x0000
        /*0022*/ 	.short	0x0000
        /*0024*/ 	.byte	0x00, 0xf5, 0x21, 0x00


	//----- nvinfo : EIATTR_SPARSE_MMA_MASK
	.align		4
.L_13:
        /*0028*/ 	.byte	0x03, 0x50
        /*002a*/ 	.short	0x0000


	//----- nvinfo : EIATTR_MAXREG_COUNT
	.align		4
        /*002c*/ 	.byte	0x03, 0x1b
        /*002e*/ 	.short	0x00ff


	//----- nvinfo : EIATTR_MERCURY_ISA_VERSION
	.align		4
        /*0030*/ 	.byte	0x03, 0x5f
        /*0032*/ 	.short	0x0101


	//----- nvinfo : EIATTR_VRC_CTA_INIT_COUNT
	.align		4
        /*0034*/ 	.byte	0x02, 0x4a
	.zero		1
	.zero		1


	//----- nvinfo : EIATTR_EXIT_INSTR_OFFSETS
	.align		4
        /*0038*/ 	.byte	0x04, 0x1c
        /*003a*/ 	.short	(.L_15 - .L_14)


	//   ....[0]....
.L_14:
        /*003c*/ 	.word	0x00000060


	//   ....[1]....
        /*0040*/ 	.word	0x000005b0


	//----- nvinfo : EIATTR_CRS_STACK_SIZE
	.align		4
.L_15:
        /*0044*/ 	.byte	0x04, 0x1e
        /*0046*/ 	.short	(.L_17 - .L_16)
.L_16:
        /*0048*/ 	.word	0x00000000


	//----- nvinfo : EIATTR_CBANK_PARAM_SIZE
	.align		4
.L_17:
        /*004c*/ 	.byte	0x03, 0x19
        /*004e*/ 	.short	0x0010


	//----- nvinfo : EIATTR_PARAM_CBANK
	.align		4
        /*0050*/ 	.byte	0x04, 0x0a
        /*0052*/ 	.short	(.L_19 - .L_18)
	.align		4
.L_18:
        /*0054*/ 	.word	index@(.nv.constant0._Z17maldel_gen_pointsP7complexPi)
        /*0058*/ 	.short	0x0380
        /*005a*/ 	.short	0x0010


	//----- nvinfo : EIATTR_SW_WAR
	.align		4
.L_19:
        /*005c*/ 	.byte	0x04, 0x36
        /*005e*/ 	.short	(.L_21 - .L_20)
.L_20:
        /*0060*/ 	.word	0x00000008
.L_21:


//--------------------- .nv.callgraph             --------------------------
	.section	.nv.callgraph,"",@"SHT_CUDA_CALLGRAPH"
	.align	4
	.sectionentsize	8
	.align		4
        /*0000*/ 	.word	0x00000000
	.align		4
        /*0004*/ 	.word	0xffffffff
	.align		4
        /*0008*/ 	.word	0x00000000
	.align		4
        /*000c*/ 	.word	0xfffffffe
	.align		4
        /*0010*/ 	.word	0x00000000
	.align		4
        /*0014*/ 	.word	0xfffffffd
	.align		4
        /*0018*/ 	.word	0x00000000
	.align		4
        /*001c*/ 	.word	0xfffffffc


//--------------------- .text._Z17maldel_gen_pointsP7complexPi --------------------------
	.section	.text._Z17maldel_gen_pointsP7complexPi,"ax",@progbits
	.align	128
        .global         _Z17maldel_gen_pointsP7complexPi
        .type           _Z17maldel_gen_pointsP7complexPi,@function
        .size           _Z17maldel_gen_pointsP7complexPi,(.L_x_13 - _Z17maldel_gen_pointsP7complexPi)
        .other          _Z17maldel_gen_pointsP7complexPi,@"STO_CUDA_ENTRY STV_DEFAULT"
_Z17maldel_gen_pointsP7complexPi:
.text._Z17maldel_gen_pointsP7complexPi:
[----:B------:R-:W-:Y:S01]  /*0000*/  LDC R1, c[0x0][0x37c] ;  /* 0x0000df00ff017b82 */ /* 0x000fe20000000800 */
[----:B------:R-:W0:Y:S01]  /*0010*/  S2R R0, SR_CTAID.X ;  /* 0x0000000000007919 */ /* 0x000e220000002500 */
[----:B------:R-:W0:Y:S01]  /*0020*/  LDCU UR4, c[0x0][0x360] ;  /* 0x00006c00ff0477ac */ /* 0x000e220008000800 */
[----:B------:R-:W0:Y:S02]  /*0030*/  S2R R3, SR_TID.X ;  /* 0x0000000000037919 */ /* 0x000e240000002100 */
[----:B0-----:R-:W-:-:S05]  /*0040*/  IMAD R0, R0, UR4, R3 ;  /* 0x0000000400007c24 */ /* 0x001fca000f8e0203 */
[----:B------:R-:W-:-:S13]  /*0050*/  ISETP.GT.AND P0, PT, R0, 0x3d08ff, PT ;  /* 0x003d08ff0000780c */ /* 0x000fda0003f04270 */
[----:B------:R-:W-:Y:S05]  /*0060*/  @P0 EXIT ;  /* 0x000000000000094d */ /* 0x000fea0003800000 */
[----:B------:R-:W0:Y:S01]  /*0070*/  LDC.64 R8, c[0x0][0x380] ;  /* 0x0000e000ff087b82 */ /* 0x000e220000000a00 */
[----:B------:R-:W1:Y:S01]  /*0080*/  LDCU UR5, c[0x0][0x370] ;  /* 0x00006e00ff0577ac */ /* 0x000e620008000800 */
[----:B------:R-:W2:Y:S06]  /*0090*/  LDCU.64 UR6, c[0x0][0x358] ;  /* 0x00006b00ff0677ac */ /* 0x000eac0008000a00 */
[----:B------:R-:W3:Y:S01]  /*00a0*/  LDC.64 R6, c[0x0][0x388] ;  /* 0x0000e200ff067b82 */ /* 0x000ee20000000a00 */
[----:B-1----:R-:W-:-:S12]  /*00b0*/  UIMAD UR4, UR4, UR5, URZ ;  /* 0x00000005040472a4 */ /* 0x002fd8000f8e02ff */
.L_x_6:
[----:B0-----:R-:W1:Y:S01]  /*00c0*/  MUFU.RCP64H R3, 2000 ;  /* 0x409f400000037908 */ /* 0x001e620000001800 */
[----:B------:R-:W-:Y:S01]  /*00d0*/  IMAD.MOV.U32 R12, RZ, RZ, 0x0 ;  /* 0x00000000ff0c7424 */ /* 0x000fe200078e00ff */
[----:B------:R-:W-:Y:S01]  /*00e0*/  BSSY.RECONVERGENT B0, `(.L_x_0) ;  /* 0x0000019000007945 */ /* 0x000fe20003800200 */
[----:B------:R-:W-:Y:S02]  /*00f0*/  IMAD.MOV.U32 R13, RZ, RZ, 0x409f4000 ;  /* 0x409f4000ff0d7424 */ /* 0x000fe400078e00ff */
[----:B------:R-:W-:-:S03]  /*0100*/  IMAD.MOV.U32 R2, RZ, RZ, 0x1 ;  /* 0x00000001ff027424 */ /* 0x000fc600078e00ff */
[----:B------:R-:W4:Y:S03]  /*0110*/  I2F.F64 R10, R0 ;  /* 0x00000000000a7312 */ /* 0x000f260000201c00 */
[----:B-1----:R-:W-:-:S08]  /*0120*/  DFMA R4, R2, -R12, 1 ;  /* 0x3ff000000204742b */ /* 0x002fd0000000080c */
[----:B------:R-:W-:-:S08]  /*0130*/  DFMA R4, R4, R4, R4 ;  /* 0x000000040404722b */ /* 0x000fd00000000004 */
[----:B------:R-:W-:-:S08]  /*0140*/  DFMA R4, R2, R4, R2 ;  /* 0x000000040204722b */ /* 0x000fd00000000002 */
[----:B------:R-:W-:Y:S02]  /*0150*/  DFMA R2, R4, -R12, 1 ;  /* 0x3ff000000402742b */ /* 0x000fe4000000080c */
[----:B----4-:R-:W-:-:S06]  /*0160*/  DMUL R12, R10, 2.5 ;  /* 0x400400000a0c7828 */ /* 0x010fcc0000000000 */
[----:B------:R-:W-:-:S04]  /*0170*/  DFMA R2, R4, R2, R4 ;  /* 0x000000020402722b */ /* 0x000fc80000000004 */
[----:B------:R-:W-:-:S04]  /*0180*/  FSETP.GEU.AND P1, PT, |R13|, 6.5827683646048100446e-37, PT ;  /* 0x036000000d00780b */ /* 0x000fc80003f2e200 */
[----:B------:R-:W-:-:S08]  /*0190*/  DMUL R4, R12, R2 ;  /* 0x000000020c047228 */ /* 0x000fd00000000000 */
[----:B------:R-:W-:-:S08]  /*01a0*/  DFMA R14, R4, -2000, R12 ;  /* 0xc09f4000040e782b */ /* 0x000fd0000000000c */
[----:B------:R-:W-:Y:S01]  /*01b0*/  DFMA R2, R2, R14, R4 ;  /* 0x0000000e0202722b */ /* 0x000fe20000000004 */
[----:B------:R-:W-:-:S09]  /*01c0*/  IMAD.MOV.U32 R5, RZ, RZ, 0x409f4000 ;  /* 0x409f4000ff057424 */ /* 0x000fd200078e00ff */
[----:B------:R-:W-:-:S05]  /*01d0*/  FFMA R4, RZ, 4.9765625, R3 ;  /* 0x409f4000ff047823 */ /* 0x000fca0000000003 */
[----:B------:R-:W-:Y:S01]  /*01e0*/  FSETP.GT.AND P0, PT, |R4|, 1.469367938527859385e-39, PT ;  /* 0x001000000400780b */ /* 0x000fe20003f04200 */
[----:B------:R-:W-:-:S12]  /*01f0*/  IMAD.MOV.U32 R4, RZ, RZ, RZ ;  /* 0x000000ffff047224 */ /* 0x000fd800078e00ff */
[----:B------:R-:W-:Y:S05]  /*0200*/  @P0 BRA P1, `(.L_x_1) ;  /* 0x0000000000180947 */ /* 0x000fea0000800000 */
[----:B------:R-:W-:Y:S01]  /*0210*/  IMAD.MOV.U32 R14, RZ, RZ, R12 ;  /* 0x000000ffff0e7224 */ /* 0x000fe200078e000c */
[----:B------:R-:W-:Y:S01]  /*0220*/  MOV R2, 0x250 ;  /* 0x0000025000027802 */ /* 0x000fe20000000f00 */
[----:B------:R-:W-:-:S07]  /*0230*/  IMAD.MOV.U32 R15, RZ, RZ, R13 ;  /* 0x000000ffff0f7224 */ /* 0x000fce00078e000d */
[----:B0-23--:R-:W-:Y:S05]  /*0240*/  CALL.REL.NOINC `($__internal_0_$__cuda_sm20_div_rn_f64_full) ;  /* 0x0000000000dc7944 */ /* 0x00dfea0003c00000 */
[----:B------:R-:W-:Y:S02]  /*0250*/  IMAD.MOV.U32 R2, RZ, RZ, R22 ;  /* 0x000000ffff027224 */ /* 0x000fe400078e0016 */
[----:B------:R-:W-:-:S07]  /*0260*/  IMAD.MOV.U32 R3, RZ, RZ, R23 ;  /* 0x000000ffff037224 */ /* 0x000fce00078e0017 */
.L_x_1:
[----:B--2---:R-:W-:Y:S05]  /*0270*/  BSYNC.RECONVERGENT B0 ;  /* 0x0000000000007941 */ /* 0x004fea0003800200 */
.L_x_0:
[----:B------:R-:W1:Y:S01]  /*0280*/  MUFU.RCP64H R13, 2000 ;  /* 0x409f4000000d7908 */ /* 0x000e620000001800 */
[----:B------:R-:W-:Y:S01]  /*0290*/  IMAD.MOV.U32 R14, RZ, RZ, 0x0 ;  /* 0x00000000ff0e7424 */ /* 0x000fe200078e00ff */
[----:B------:R-:W-:Y:S01]  /*02a0*/  UMOV UR8, 0x9abcaf48 ;  /* 0x9abcaf4800087882 */ /* 0x000fe20000000000 */
[----:B------:R-:W-:Y:S01]  /*02b0*/  IMAD.MOV.U32 R15, RZ, RZ, 0x409f4000 ;  /* 0x409f4000ff0f7424 */ /* 0x000fe200078e00ff */
[----:B------:R-:W-:Y:S01]  /*02c0*/  UMOV UR9, 0x3e7ad7f2 ;  /* 0x3e7ad7f200097882 */ /* 0x000fe20000000000 */
[----:B------:R-:W-:Y:S01]  /*02d0*/  IMAD.MOV.U32 R12, RZ, RZ, 0x1 ;  /* 0x00000001ff0c7424 */ /* 0x000fe200078e00ff */
[----:B------:R-:W-:Y:S05]  /*02e0*/  BSSY.RECONVERGENT B0, `(.L_x_2) ;  /* 0x0000016000007945 */ /* 0x000fea0003800200 */
[----:B-1----:R-:W-:-:S08]  /*02f0*/  DFMA R16, R12, -R14, 1 ;  /* 0x3ff000000c10742b */ /* 0x002fd0000000080e */
[----:B------:R-:W-:-:S08]  /*0300*/  DFMA R16, R16, R16, R16 ;  /* 0x000000101010722b */ /* 0x000fd00000000010 */
[----:B------:R-:W-:-:S08]  /*0310*/  DFMA R16, R12, R16, R12 ;  /* 0x000000100c10722b */ /* 0x000fd0000000000c */
[----:B------:R-:W-:Y:S02]  /*0320*/  DFMA R12, R16, -R14, 1 ;  /* 0x3ff00000100c742b */ /* 0x000fe4000000080e */
[----:B------:R-:W-:Y:S02]  /*0330*/  DMUL R14, R10, 1.125 ;  /* 0x3ff200000a0e7828 */ /* 0x000fe40000000000 */
[----:B------:R-:W-:-:S04]  /*0340*/  DADD R10, R2, -2 ;  /* 0xc0000000020a7429 */ /* 0x000fc80000000000 */
[----:B------:R-:W-:Y:S01]  /*0350*/  DFMA R18, R16, R12, R16 ;  /* 0x0000000c1012722b */ /* 0x000fe20000000010 */
[----:B0-----:R-:W-:-:S03]  /*0360*/  IMAD.WIDE R12, R0, 0x10, R8 ;  /* 0x00000010000c7825 */ /* 0x001fc600078e0208 */
[----:B------:R-:W-:Y:S01]  /*0370*/  DADD R10, R10, UR8 ;  /* 0x000000080a0a7e29 */ /* 0x000fe20008000000 */
[----:B------:R-:W-:-:S03]  /*0380*/  FSETP.GEU.AND P1, PT, |R15|, 6.5827683646048100446e-37, PT ;  /* 0x036000000f00780b */ /* 0x000fc60003f2e200 */
[----:B------:R-:W-:-:S03]  /*0390*/  DMUL R16, R18, R14 ;  /* 0x0000000e12107228 */ /* 0x000fc60000000000 */
[----:B------:R0:W-:Y:S05]  /*03a0*/  STG.E.64 desc[UR6][R12.64], R10 ;  /* 0x0000000a0c007986 */ /* 0x0001ea000c101b06 */
[----:B------:R-:W-:-:S08]  /*03b0*/  DFMA R2, R16, -2000, R14 ;  /* 0xc09f40001002782b */ /* 0x000fd0000000000e */
[----:B------:R-:W-:-:S10]  /*03c0*/  DFMA R2, R18, R2, R16 ;  /* 0x000000021202722b */ /* 0x000fd40000000010 */
[----:B------:R-:W-:-:S05]  /*03d0*/  FFMA R16, RZ, 4.9765625, R3 ;  /* 0x409f4000ff107823 */ /* 0x000fca0000000003 */
[----:B------:R-:W-:-:S13]  /*03e0*/  FSETP.GT.AND P0, PT, |R16|, 1.469367938527859385e-39, PT ;  /* 0x001000001000780b */ /* 0x000fda0003f04200 */
[----:B0-----:R-:W-:Y:S05]  /*03f0*/  @P0 BRA P1, `(.L_x_3) ;  /* 0x0000000000100947 */ /* 0x001fea0000800000 */
[----:B------:R-:W-:-:S07]  /*0400*/  MOV R2, 0x420 ;  /* 0x0000042000027802 */ /* 0x000fce0000000f00 */
[----:B---3--:R-:W-:Y:S05]  /*0410*/  CALL.REL.NOINC `($__internal_0_$__cuda_sm20_div_rn_f64_full) ;  /* 0x0000000000687944 */ /* 0x008fea0003c00000 */
[----:B------:R-:W-:Y:S02]  /*0420*/  IMAD.MOV.U32 R2, RZ, RZ, R22 ;  /* 0x000000ffff027224 */ /* 0x000fe400078e0016 */
[----:B------:R-:W-:-:S07]  /*0430*/  IMAD.MOV.U32 R3, RZ, RZ, R23 ;  /* 0x000000ffff037224 */ /* 0x000fce00078e0017 */
.L_x_3:
[----:B------:R-:W-:Y:S05]  /*0440*/  BSYNC.RECONVERGENT B0 ;  /* 0x0000000000007941 */ /* 0x000fea0003800200 */
.L_x_2:
[----:B------:R-:W-:Y:S01]  /*0450*/  UMOV UR8, 0x9abcaf48 ;  /* 0x9abcaf4800087882 */ /* 0x000fe20000000000 */
[----:B------:R-:W-:Y:S01]  /*0460*/  UMOV UR9, 0x3e7ad7f2 ;  /* 0x3e7ad7f200097882 */ /* 0x000fe20000000000 */
[----:B------:R-:W-:Y:S01]  /*0470*/  BSSY.RECONVERGENT B0, `(.L_x_4) ;  /* 0x0000010000007945 */ /* 0x000fe20003800200 */
[----:B------:R-:W-:-:S07]  /*0480*/  DADD R2, R2, UR8 ;  /* 0x0000000802027e29 */ /* 0x000fce0008000000 */
[----:B------:R0:W-:Y:S01]  /*0490*/  STG.E.64 desc[UR6][R12.64+0x8], R2 ;  /* 0x000008020c007986 */ /* 0x0001e2000c101b06 */
[-C--:B------:R-:W-:Y:S02]  /*04a0*/  DMUL R4, R2, R2.reuse ;  /* 0x0000000202047228 */ /* 0x080fe40000000000 */
[----:B------:R-:W-:-:S06]  /*04b0*/  DMUL R14, R10, R2 ;  /* 0x000000020a0e7228 */ /* 0x000fcc0000000000 */
[----:B------:R-:W-:Y:S02]  /*04c0*/  DFMA R4, R10, R10, -R4 ;  /* 0x0000000a0a04722b */ /* 0x000fe40000000804 */
[----:B------:R-:W-:-:S06]  /*04d0*/  DFMA R14, R14, 2, R2 ;  /* 0x400000000e0e782b */ /* 0x000fcc0000000002 */
[----:B------:R-:W-:Y:S02]  /*04e0*/  DADD R4, R10, R4 ;  /* 0x000000000a047229 */ /* 0x000fe40000000004 */
[----:B------:R-:W-:-:S08]  /*04f0*/  DMUL R14, R14, R14 ;  /* 0x0000000e0e0e7228 */ /* 0x000fd00000000000 */
[----:B------:R-:W-:-:S08]  /*0500*/  DFMA R14, R4, R4, R14 ;  /* 0x00000004040e722b */ /* 0x000fd0000000000e */
[----:B------:R-:W-:-:S14]  /*0510*/  DSETP.GT.AND P0, PT, R14, 4, PT ;  /* 0x401000000e00742a */ /* 0x000fdc0003f04000 */
[----:B0-----:R-:W-:Y:S05]  /*0520*/  @!P0 BRA `(.L_x_5) ;  /* 0x0000000000108947 */ /* 0x001fea0003800000 */
[----:B---3--:R-:W-:-:S05]  /*0530*/  IMAD.WIDE R2, R0, 0x4, R6 ;  /* 0x0000000400027825 */ /* 0x008fca00078e0206 */
[----:B------:R-:W2:Y:S02]  /*0540*/  LDG.E R4, desc[UR6][R2.64] ;  /* 0x0000000602047981 */ /* 0x000ea4000c1e1900 */
[----:B--2---:R-:W-:-:S05]  /*0550*/  VIADD R5, R4, 0x1 ;  /* 0x0000000104057836 */ /* 0x004fca0000000000 */
[----:B------:R0:W-:Y:S02]  /*0560*/  STG.E desc[UR6][R2.64], R5 ;  /* 0x0000000502007986 */ /* 0x0001e4000c101906 */
.L_x_5:
[----:B------:R-:W-:Y:S05]  /*0570*/  BSYNC.RECONVERGENT B0 ;  /* 0x0000000000007941 */ /* 0x000fea0003800200 */
.L_x_4:
[----:B------:R-:W-:-:S05]  /*0580*/  VIADD R0, R0, UR4 ;  /* 0x0000000400007c36 */ /* 0x000fca0008000000 */
[----:B------:R-:W-:-:S13]  /*0590*/  ISETP.GE.AND P0, PT, R0, 0x3d0900, PT ;  /* 0x003d09000000780c */ /* 0x000fda0003f06270 */
[----:B------:R-:W-:Y:S05]  /*05a0*/  @!P0 BRA `(.L_x_6) ;  /* 0xfffffff800c48947 */ /* 0x000fea000383ffff */
[----:B------:R-:W-:Y:S05]  /*05b0*/  EXIT ;  /* 0x000000000000794d */ /* 0x000fea0003800000 */
        .weak           $__internal_0_$__cuda_sm20_div_rn_f64_full
        .type           $__internal_0_$__cuda_sm20_div_rn_f64_full,@function
        .size           $__internal_0_$__cuda_sm20_div_rn_f64_full,(.L_x_13 - $__internal_0_$__cuda_sm20_div_rn_f64_full)
$__internal_0_$__cuda_sm20_div_rn_f64_full:
[----:B------:R-:W-:Y:S01]  /*05c0*/  FSETP.GEU.AND P2, PT, |R15|, 1.469367938527859385e-39, PT ;  /* 0x001000000f00780b */ /* 0x000fe20003f4e200 */
[----:B------:R-:W-:Y:S01]  /*05d0*/  IMAD.MOV.U32 R26, RZ, RZ, 0x1ca00000 ;  /* 0x1ca00000ff1a7424 */ /* 0x000fe200078e00ff */
[C---:B------:R-:W-:Y:S01]  /*05e0*/  FSETP.GEU.AND P0, PT, |R5|.reuse, 1.469367938527859385e-39, PT ;  /* 0x001000000500780b */ /* 0x040fe20003f0e200 */
[----:B------:R-:W-:Y:S01]  /*05f0*/  IMAD.MOV.U32 R20, RZ, RZ, 0x1 ;  /* 0x00000001ff147424 */ /* 0x000fe200078e00ff */
[----:B------:R-:W-:Y:S01]  /*0600*/  LOP3.LUT R16, R5, 0x800fffff, RZ, 0xc0, !PT ;  /* 0x800fffff05107812 */ /* 0x000fe200078ec0ff */
[----:B------:R-:W-:Y:S01]  /*0610*/  BSSY.RECONVERGENT B1, `(.L_x_7) ;  /* 0x0000052000017945 */ /* 0x000fe20003800200 */
[----:B------:R-:W-:Y:S02]  /*0620*/  LOP3.LUT R3, R15, 0x7ff00000, RZ, 0xc0, !PT ;  /* 0x7ff000000f037812 */ /* 0x000fe400078ec0ff */
[----:B------:R-:W-:Y:S01]  /*0630*/  LOP3.LUT R17, R16, 0x3ff00000, RZ, 0xfc, !PT ;  /* 0x3ff0000010117812 */ /* 0x000fe200078efcff */
[----:B------:R-:W-:Y:S01]  /*0640*/  IMAD.MOV.U32 R16, RZ, RZ, R4 ;  /* 0x000000ffff107224 */ /* 0x000fe200078e0004 */
[----:B------:R-:W-:-:S03]  /*0650*/  LOP3.LUT R28, R5, 0x7ff00000, RZ, 0xc0, !PT ;  /* 0x7ff00000051c7812 */ /* 0x000fc600078ec0ff */
[----:B------:R-:W-:Y:S01]  /*0660*/  @!P2 LOP3.LUT R18, R5, 0x7ff00000, RZ, 0xc0, !PT ;  /* 0x7ff000000512a812 */ /* 0x000fe200078ec0ff */
[----:B------:R-:W-:Y:S01]  /*0670*/  @!P2 IMAD.MOV.U32 R22, RZ, RZ, RZ ;  /* 0x000000ffff16a224 */ /* 0x000fe200078e00ff */
[----:B------:R-:W-:Y:S01]  /*0680*/  @!P0 DMUL R16, R4, 8.98846567431157953865e+307 ;  /* 0x7fe0000004108828 */ /* 0x000fe20000000000 */
[C---:B------:R-:W-:Y:S02]  /*0690*/  ISETP.GE.U32.AND P1, PT, R3.reuse, R28, PT ;  /* 0x0000001c0300720c */ /* 0x040fe40003f26070 */
[----:B------:R-:W-:Y:S01]  /*06a0*/  @!P2 ISETP.GE.U32.AND P3, PT, R3, R18, PT ;  /* 0x000000120300a20c */ /* 0x000fe20003f66070 */
[----:B------:R-:W-:Y:S01]  /*06b0*/  IMAD.MOV.U32 R18, RZ, RZ, R14 ;  /* 0x000000ffff127224 */ /* 0x000fe200078e000e */
[C---:B------:R-:W-:Y:S01]  /*06c0*/  SEL R19, R26.reuse, 0x63400000, !P1 ;  /* 0x634000001a137807 */ /* 0x040fe20004800000 */
[----:B------:R-:W0:Y:S01]  /*06d0*/  MUFU.RCP64H R21, R17 ;  /* 0x0000001100157308 */ /* 0x000e220000001800 */
[----:B------:R-:W-:Y:S02]  /*06e0*/  @!P2 SEL R23, R26, 0x63400000, !P3 ;  /* 0x634000001a17a807 */ /* 0x000fe40005800000 */
[----:B------:R-:W-:-:S02]  /*06f0*/  LOP3.LUT R19, R19, 0x800fffff, R15, 0xf8, !PT ;  /* 0x800fffff13137812 */ /* 0x000fc400078ef80f */
[----:B------:R-:W-:Y:S02]  /*0700*/  @!P2 LOP3.LUT R23, R23, 0x80000000, R15, 0xf8, !PT ;  /* 0x800000001717a812 */ /* 0x000fe400078ef80f */
[----:B------:R-:W-:Y:S02]  /*0710*/  @!P0 LOP3.LUT R28, R17, 0x7ff00000, RZ, 0xc0, !PT ;  /* 0x7ff00000111c8812 */ /* 0x000fe400078ec0ff */
[----:B------:R-:W-:-:S06]  /*0720*/  @!P2 LOP3.LUT R23, R23, 0x100000, RZ, 0xfc, !PT ;  /* 0x001000001717a812 */ /* 0x000fcc00078efcff */
[----:B------:R-:W-:Y:S02]  /*0730*/  @!P2 DFMA R18, R18, 2, -R22 ;  /* 0x400000001212a82b */ /* 0x000fe40000000816 */
[----:B0-----:R-:W-:-:S08]  /*0740*/  DFMA R22, R20, -R16, 1 ;  /* 0x3ff000001416742b */ /* 0x001fd00000000810 */
[----:B------:R-:W-:-:S08]  /*0750*/  DFMA R22, R22, R22, R22 ;  /* 0x000000161616722b */ /* 0x000fd00000000016 */
[----:B------:R-:W-:-:S08]  /*0760*/  DFMA R22, R20, R22, R20 ;  /* 0x000000161416722b */ /* 0x000fd00000000014 */
[----:B------:R-:W-:-:S08]  /*0770*/  DFMA R20, R22, -R16, 1 ;  /* 0x3ff000001614742b */ /* 0x000fd00000000810 */
[----:B------:R-:W-:-:S08]  /*0780*/  DFMA R20, R22, R20, R22 ;  /* 0x000000141614722b */ /* 0x000fd00000000016 */
[----:B------:R-:W-:-:S08]  /*0790*/  DMUL R22, R20, R18 ;  /* 0x0000001214167228 */ /* 0x000fd00000000000 */
[----:B------:R-:W-:-:S08]  /*07a0*/  DFMA R24, R22, -R16, R18 ;  /* 0x800000101618722b */ /* 0x000fd00000000012 */
[----:B------:R-:W-:Y:S01]  /*07b0*/  DFMA R24, R20, R24, R22 ;  /* 0x000000181418722b */ /* 0x000fe20000000016 */
[----:B------:R-:W-:Y:S01]  /*07c0*/  IMAD.MOV.U32 R20, RZ, RZ, R3 ;  /* 0x000000ffff147224 */ /* 0x000fe200078e0003 */
[----:B------:R-:W-:-:S05]  /*07d0*/  @!P2 LOP3.LUT R20, R19, 0x7ff00000, RZ, 0xc0, !PT ;  /* 0x7ff000001314a812 */ /* 0x000fca00078ec0ff */
[----:B------:R-:W-:-:S05]  /*07e0*/  VIADD R21, R20, 0xffffffff ;  /* 0xffffffff14157836 */ /* 0x000fca0000000000 */
[----:B------:R-:W-:Y:S01]  /*07f0*/  ISETP.GT.U32.AND P0, PT, R21, 0x7feffffe, PT ;  /* 0x7feffffe1500780c */ /* 0x000fe20003f04070 */
[----:B------:R-:W-:-:S05]  /*0800*/  VIADD R21, R28, 0xffffffff ;  /* 0xffffffff1c157836 */ /* 0x000fca0000000000 */
[----:B------:R-:W-:-:S13]  /*0810*/  ISETP.GT.U32.OR P0, PT, R21, 0x7feffffe, P0 ;  /* 0x7feffffe1500780c */ /* 0x000fda0000704470 */
[----:B------:R-:W-:Y:S05]  /*0820*/  @P0 BRA `(.L_x_8) ;  /* 0x00000000006c0947 */ /* 0x000fea0003800000 */
[----:B------:R-:W-:-:S04]  /*0830*/  LOP3.LUT R20, R5, 0x7ff00000, RZ, 0xc0, !PT ;  /* 0x7ff0000005147812 */ /* 0x000fc800078ec0ff */
[CC--:B------:R-:W-:Y:S02]  /*0840*/  VIADDMNMX R14, R3.reuse, -R20.reuse, 0xb9600000, !PT ;  /* 0xb9600000030e7446 */ /* 0x0c0fe40007800914 */
[----:B------:R-:W-:Y:S02]  /*0850*/  ISETP.GE.U32.AND P0, PT, R3, R20, PT ;  /* 0x000000140300720c */ /* 0x000fe40003f06070 */
[----:B------:R-:W-:Y:S01]  /*0860*/  VIMNMX R3, PT, PT, R14, 0x46a00000, PT ;  /* 0x46a000000e037848 */ /* 0x000fe20003fe0100 */
[----:B------:R-:W-:Y:S01]  /*0870*/  IMAD.MOV.U32 R14, RZ, RZ, RZ ;  /* 0x000000ffff0e7224 */ /* 0x000fe200078e00ff */
[----:B------:R-:W-:-:S05]  /*0880*/  SEL R26, R26, 0x63400000, !P0 ;  /* 0x634000001a1a7807 */ /* 0x000fca0004000000 */
[----:B------:R-:W-:-:S04]  /*0890*/  IMAD.IADD R3, R3, 0x1, -R26 ;  /* 0x0000000103037824 */ /* 0x000fc800078e0a1a */
[----:B------:R-:W-:-:S06]  /*08a0*/  VIADD R15, R3, 0x7fe00000 ;  /* 0x7fe00000030f7836 */ /* 0x000fcc0000000000 */
[----:B------:R-:W-:-:S10]  /*08b0*/  DMUL R22, R24, R14 ;  /* 0x0000000e18167228 */ /* 0x000fd40000000000 */
[----:B------:R-:W-:-:S13]  /*08c0*/  FSETP.GTU.AND P0, PT, |R23|, 1.469367938527859385e-39, PT ;  /* 0x001000001700780b */ /* 0x000fda0003f0c200 */
[----:B------:R-:W-:Y:S05]  /*08d0*/  @P0 BRA `(.L_x_9) ;  /* 0x0000000000940947 */ /* 0x000fea0003800000 */
[----:B------:R-:W-:Y:S01]  /*08e0*/  DFMA R18, R24, -R16, R18 ;  /* 0x800000101812722b */ /* 0x000fe20000000012 */
[----:B------:R-:W-:-:S09]  /*08f0*/  IMAD.MOV.U32 R14, RZ, RZ, RZ ;  /* 0x000000ffff0e7224 */ /* 0x000fd200078e00ff */
[C---:B------:R-:W-:Y:S02]  /*0900*/  FSETP.NEU.AND P0, PT, R19.reuse, RZ, PT ;  /* 0x000000ff1300720b */ /* 0x040fe40003f0d000 */
[----:B------:R-:W-:-:S04]  /*0910*/  LOP3.LUT R21, R19, 0x80000000, R5, 0x48, !PT ;  /* 0x8000000013157812 */ /* 0x000fc800078e4805 */
[----:B------:R-:W-:-:S07]  /*0920*/  LOP3.LUT R15, R21, R15, RZ, 0xfc, !PT ;  /* 0x0000000f150f7212 */ /* 0x000fce00078efcff */
[----:B------:R-:W-:Y:S05]  /*0930*/  @!P0 BRA `(.L_x_9) ;  /* 0x00000000007c8947 */ /* 0x000fea0003800000 */
[----:B------:R-:W-:Y:S01]  /*0940*/  IMAD.MOV R17, RZ, RZ, -R3 ;  /* 0x000000ffff117224 */ /* 0x000fe200078e0a03 */
[----:B------:R-:W-:Y:S01]  /*0950*/  DMUL.RP R14, R24, R14 ;  /* 0x0000000e180e7228 */ /* 0x000fe20000008000 */
[----:B------:R-:W-:Y:S01]  /*0960*/  IMAD.MOV.U32 R16, RZ, RZ, RZ ;  /* 0x000000ffff107224 */ /* 0x000fe200078e00ff */
[----:B------:R-:W-:-:S05]  /*0970*/  IADD3 R3, PT, PT, -R3, -0x43300000, RZ ;  /* 0xbcd0000003037810 */ /* 0x000fca0007ffe1ff */
[----:B------:R-:W-:-:S03]  /*0980*/  DFMA R16, R22, -R16, R24 ;  /* 0x800000101610722b */ /* 0x000fc60000000018 */
[----:B------:R-:W-:-:S07]  /*0990*/  LOP3.LUT R21, R15, R21, RZ, 0x3c, !PT ;  /* 0x000000150f157212 */ /* 0x000fce00078e3cff */
[----:B------:R-:W-:-:S04]  /*09a0*/  FSETP.NEU.AND P0, PT, |R17|, R3, PT ;  /* 0x000000031100720b */ /* 0x000fc80003f0d200 */
[----:B------:R-:W-:Y:S02]  /*09b0*/  FSEL R22, R14, R22, !P0 ;  /* 0x000000160e167208 */ /* 0x000fe40004000000 */
[----:B------:R-:W-:Y:S01]  /*09c0*/  FSEL R23, R21, R23, !P0 ;  /* 0x0000001715177208 */ /* 0x000fe20004000000 */
[----:B------:R-:W-:Y:S06]  /*09d0*/  BRA `(.L_x_9) ;  /* 0x0000000000547947 */ /* 0x000fec0003800000 */
.L_x_8:
[----:B------:R-:W-:-:S14]  /*09e0*/  DSETP.NAN.AND P0, PT, R14, R14, PT ;  /* 0x0000000e0e00722a */ /* 0x000fdc0003f08000 */
[----:B------:R-:W-:Y:S05]  /*09f0*/  @P0 BRA `(.L_x_10) ;  /* 0x0000000000440947 */ /* 0x000fea0003800000 */
[----:B------:R-:W-:-:S14]  /*0a00*/  DSETP.NAN.AND P0, PT, R4, R4, PT ;  /* 0x000000040400722a */ /* 0x000fdc0003f08000 */
[----:B------:R-:W-:Y:S05]  /*0a10*/  @P0 BRA `(.L_x_11) ;  /* 0x0000000000300947 */ /* 0x000fea0003800000 */
[----:B------:R-:W-:Y:S01]  /*0a20*/  ISETP.NE.AND P0, PT, R20, R28, PT ;  /* 0x0000001c1400720c */ /* 0x000fe20003f05270 */
[----:B------:R-:W-:Y:S02]  /*0a30*/  IMAD.MOV.U32 R22, RZ, RZ, 0x0 ;  /* 0x00000000ff167424 */ /* 0x000fe400078e00ff */
[----:B------:R-:W-:-:S10]  /*0a40*/  IMAD.MOV.U32 R23, RZ, RZ, -0x80000 ;  /* 0xfff80000ff177424 */ /* 0x000fd400078e00ff */
[----:B------:R-:W-:Y:S05]  /*0a50*/  @!P0 BRA `(.L_x_9) ;  /* 0x0000000000348947 */ /* 0x000fea0003800000 */
[----:B------:R-:W-:Y:S02]  /*0a60*/  ISETP.NE.AND P0, PT, R20, 0x7ff00000, PT ;  /* 0x7ff000001400780c */ /* 0x000fe40003f05270 */
[----:B------:R-:W-:Y:S02]  /*0a70*/  LOP3.LUT R23, R15, 0x80000000, R5, 0x48, !PT ;  /* 0x800000000f177812 */ /* 0x000fe400078e4805 */
[----:B------:R-:W-:-:S13]  /*0a80*/  ISETP.EQ.OR P0, PT, R28, RZ, !P0 ;  /* 0x000000ff1c00720c */ /* 0x000fda0004702670 */
[----:B------:R-:W-:Y:S01]  /*0a90*/  @P0 LOP3.LUT R3, R23, 0x7ff00000, RZ, 0xfc, !PT ;  /* 0x7ff0000017030812 */ /* 0x000fe200078efcff */
[----:B------:R-:W-:Y:S02]  /*0aa0*/  @!P0 IMAD.MOV.U32 R22, RZ, RZ, RZ ;  /* 0x000000ffff168224 */ /* 0x000fe400078e00ff */
[----:B------:R-:W-:Y:S02]  /*0ab0*/  @P0 IMAD.MOV.U32 R22, RZ, RZ, RZ ;  /* 0x000000ffff160224 */ /* 0x000fe400078e00ff */
[----:B------:R-:W-:Y:S01]  /*0ac0*/  @P0 IMAD.MOV.U32 R23, RZ, RZ, R3 ;  /* 0x000000ffff170224 */ /* 0x000fe200078e0003 */
[----:B------:R-:W-:Y:S06]  /*0ad0*/  BRA `(.L_x_9) ;  /* 0x0000000000147947 */ /* 0x000fec0003800000 */
.L_x_11:
[----:B------:R-:W-:Y:S01]  /*0ae0*/  LOP3.LUT R23, R5, 0x80000, RZ, 0xfc, !PT ;  /* 0x0008000005177812 */ /* 0x000fe200078efcff */
[----:B------:R-:W-:Y:S01]  /*0af0*/  IMAD.MOV.U32 R22, RZ, RZ, R4 ;  /* 0x000000ffff167224 */ /* 0x000fe200078e0004 */
[----:B------:R-:W-:Y:S06]  /*0b00*/  BRA `(.L_x_9) ;  /* 0x0000000000087947 */ /* 0x000fec0003800000 */
.L_x_10:
[----:B------:R-:W-:Y:S01]  /*0b10*/  LOP3.LUT R23, R15, 0x80000, RZ, 0xfc, !PT ;  /* 0x000800000f177812 */ /* 0x000fe200078efcff */
[----:B------:R-:W-:-:S07]  /*0b20*/  IMAD.MOV.U32 R22, RZ, RZ, R14 ;  /* 0x000000ffff167224 */ /* 0x000fce00078e000e */
.L_x_9:
[----:B------:R-:W-:Y:S05]  /*0b30*/  BSYNC.RECONVERGENT B1 ;  /* 0x0000000000017941 */ /* 0x000fea0003800200 */
.L_x_7:
[----:B------:R-:W-:-:S04]  /*0b40*/  IMAD.MOV.U32 R3, RZ, RZ, 0x0 ;  /* 0x00000000ff037424 */ /* 0x000fc800078e00ff */
[----:B------:R-:W-:Y:S05]  /*0b50*/  RET.REL.NODEC R2 `(_Z17maldel_gen_pointsP7complexPi) ;  /* 0xfffffff402287950 */ /* 0x000fea0003c3ffff */
.L_x_12:
[----:B------:R-:W-:-:S00]  /*0b60*/  BRA `(.L_x_12) ;  /* 0xfffffffc00fc7947 */ /* 0x000fc0000383ffff */
[----:B------:R-:W-:-:S00]  /*0b70*/  NOP ;  /* 0x0000000000007918 */ /* 0x000fc00000000000 */
        /* <DEDUP_REMOVED lines=8> */
.L_x_13:


//--------------------- .nv.shared.reserved.0     --------------------------
	.section	.nv.shared.reserved.0,"aw",@nobits
	.weak		__nv_reservedSMEM_offset_0_alias
	.size		__nv_reservedSMEM_offset_0_alias, 0, 64
	.other		__nv_reservedSMEM_offset_0_alias,@"STO_CUDA_RESERVED_SHARED STV_DEFAULT"
__nv_reservedSMEM_offset_0_alias:
	.zero		0
	.zero		64


//--------------------- .nv.constant0._Z17maldel_gen_pointsP7complexPi --------------------------
	.section	.nv.constant0._Z17maldel_gen_pointsP7complexPi,"a",@progbits
	.sectionflags	@""
	.align	4
.nv.constant0._Z17maldel_gen_pointsP7complexPi:
	.zero		912


//--------------------- SYMBOLS --------------------------

	.type		.nv.reservedSmem.offset0,@object
	.size		.nv.reservedSmem.offset0,0x4
